//
// Generated by NVIDIA NVVM Compiler
//
// Compiler Build ID: CL-36424714
// Cuda compilation tools, release 13.0, V13.0.88
// Based on NVVM 20.0.0
//

.version 9.0
.target sm_100
.address_size 64

	// .globl	_Z7randomsP17curandStateXORWOWPd
.global .align 4 .b8 precalc_xorwow_matrix[102400];
.global .align 4 .b8 precalc_xorwow_offset_matrix[102400];
.global .align 4 .b8 mrg32k3aM1[2304];
.global .align 4 .b8 mrg32k3aM2[2304];
.global .align 4 .b8 mrg32k3aM1SubSeq[2016];
.global .align 4 .b8 mrg32k3aM2SubSeq[2016];
.global .align 4 .b8 mrg32k3aM1Seq[2304];
.global .align 4 .b8 mrg32k3aM2Seq[2304];
.const .align 8 .b8 __cr_lgamma_table[72];

.visible .entry _Z7randomsP17curandStateXORWOWPd(
	.param .u64 .ptr .align 1 _Z7randomsP17curandStateXORWOWPd_param_0,
	.param .u64 .ptr .align 1 _Z7randomsP17curandStateXORWOWPd_param_1
)
{
	.reg .pred 	%p<10>;
	.reg .b32 	%r<91>;
	.reg .b64 	%rd<17>;
	.reg .b64 	%fd<93>;

	ld.param.u64 	%rd3, [_Z7randomsP17curandStateXORWOWPd_param_0];
	ld.param.u64 	%rd2, [_Z7randomsP17curandStateXORWOWPd_param_1];
	cvta.to.global.u64 	%rd4, %rd3;
	mov.u32 	%r1, %tid.x;
	mul.wide.u32 	%rd5, %r1, 48;
	add.s64 	%rd1, %rd4, %rd5;
	ld.global.u32 	%r12, [%rd1+28];
	setp.eq.s32 	%p1, %r12, 1;
	@%p1 bra 	$L__BB0_11;
	ld.global.v2.u32 	{%r14, %r15}, [%rd1];
	shr.u32 	%r16, %r15, 2;
	xor.b32  	%r17, %r16, %r15;
	ld.global.v2.u32 	{%r18, %r19}, [%rd1+8];
	ld.global.v2.u32 	{%r20, %r21}, [%rd1+16];
	shl.b32 	%r22, %r21, 4;
	shl.b32 	%r23, %r17, 1;
	xor.b32  	%r24, %r23, %r22;
	xor.b32  	%r25, %r24, %r17;
	xor.b32  	%r26, %r25, %r21;
	add.s32 	%r27, %r14, %r26;
	add.s32 	%r28, %r27, 362437;
	shr.u32 	%r29, %r18, 2;
	xor.b32  	%r30, %r29, %r18;
	shl.b32 	%r31, %r26, 4;
	shl.b32 	%r32, %r30, 1;
	xor.b32  	%r33, %r32, %r31;
	xor.b32  	%r34, %r33, %r30;
	xor.b32  	%r35, %r34, %r26;
	add.s32 	%r36, %r14, %r35;
	add.s32 	%r37, %r36, 724874;
	shr.u32 	%r38, %r19, 2;
	xor.b32  	%r39, %r38, %r19;
	shl.b32 	%r40, %r35, 4;
	shl.b32 	%r41, %r39, 1;
	xor.b32  	%r42, %r41, %r40;
	xor.b32  	%r43, %r42, %r39;
	xor.b32  	%r44, %r43, %r35;
	add.s32 	%r45, %r14, %r44;
	add.s32 	%r46, %r45, 1087311;
	shr.u32 	%r47, %r20, 2;
	xor.b32  	%r48, %r47, %r20;
	st.global.v2.u32 	[%rd1+8], {%r26, %r35};
	shl.b32 	%r49, %r44, 4;
	shl.b32 	%r50, %r48, 1;
	xor.b32  	%r51, %r50, %r49;
	xor.b32  	%r52, %r51, %r48;
	xor.b32  	%r53, %r52, %r44;
	st.global.v2.u32 	[%rd1+16], {%r44, %r53};
	add.s32 	%r54, %r14, 1449748;
	st.global.v2.u32 	[%rd1], {%r54, %r21};
	add.s32 	%r55, %r53, %r54;
	cvt.u64.u32 	%rd6, %r28;
	mul.wide.u32 	%rd7, %r37, 2097152;
	xor.b64  	%rd8, %rd7, %rd6;
	cvt.rn.f64.u64 	%fd22, %rd8;
	fma.rn.f64 	%fd87, %fd22, 0d3CA0000000000000, 0d3C90000000000000;
	cvt.u64.u32 	%rd9, %r46;
	mul.wide.u32 	%rd10, %r55, 2097152;
	xor.b64  	%rd11, %rd10, %rd9;
	cvt.rn.f64.u64 	%fd23, %rd11;
	fma.rn.f64 	%fd2, %fd23, 0d3CB0000000000000, 0d3CA0000000000000;
	{
	.reg .b32 %temp; 
	mov.b64 	{%temp, %r87}, %fd87;
	}
	{
	.reg .b32 %temp; 
	mov.b64 	{%r88, %temp}, %fd87;
	}
	setp.gt.s32 	%p2, %r87, 1048575;
	mov.b32 	%r89, -1023;
	@%p2 bra 	$L__BB0_3;
	mul.f64 	%fd87, %fd87, 0d4350000000000000;
	{
	.reg .b32 %temp; 
	mov.b64 	{%temp, %r87}, %fd87;
	}
	{
	.reg .b32 %temp; 
	mov.b64 	{%r88, %temp}, %fd87;
	}
	mov.b32 	%r89, -1077;
$L__BB0_3:
	add.s32 	%r57, %r87, -1;
	setp.gt.u32 	%p3, %r57, 2146435070;
	@%p3 bra 	$L__BB0_7;
	shr.u32 	%r60, %r87, 20;
	add.s32 	%r90, %r89, %r60;
	and.b32  	%r61, %r87, 1048575;
	or.b32  	%r62, %r61, 1072693248;
	mov.b64 	%fd88, {%r88, %r62};
	setp.lt.u32 	%p5, %r62, 1073127583;
	@%p5 bra 	$L__BB0_6;
	{
	.reg .b32 %temp; 
	mov.b64 	{%r63, %temp}, %fd88;
	}
	{
	.reg .b32 %temp; 
	mov.b64 	{%temp, %r64}, %fd88;
	}
	add.s32 	%r65, %r64, -1048576;
	mov.b64 	%fd88, {%r63, %r65};
	add.s32 	%r90, %r90, 1;
$L__BB0_6:
	add.f64 	%fd25, %fd88, 0dBFF0000000000000;
	add.f64 	%fd26, %fd88, 0d3FF0000000000000;
	rcp.approx.ftz.f64 	%fd27, %fd26;
	neg.f64 	%fd28, %fd26;
	fma.rn.f64 	%fd29, %fd28, %fd27, 0d3FF0000000000000;
	fma.rn.f64 	%fd30, %fd29, %fd29, %fd29;
	fma.rn.f64 	%fd31, %fd30, %fd27, %fd27;
	mul.f64 	%fd32, %fd25, %fd31;
	fma.rn.f64 	%fd33, %fd25, %fd31, %fd32;
	mul.f64 	%fd34, %fd33, %fd33;
	fma.rn.f64 	%fd35, %fd34, 0d3EB1380B3AE80F1E, 0d3ED0EE258B7A8B04;
	fma.rn.f64 	%fd36, %fd35, %fd34, 0d3EF3B2669F02676F;
	fma.rn.f64 	%fd37, %fd36, %fd34, 0d3F1745CBA9AB0956;
	fma.rn.f64 	%fd38, %fd37, %fd34, 0d3F3C71C72D1B5154;
	fma.rn.f64 	%fd39, %fd38, %fd34, 0d3F624924923BE72D;
	fma.rn.f64 	%fd40, %fd39, %fd34, 0d3F8999999999A3C4;
	fma.rn.f64 	%fd41, %fd40, %fd34, 0d3FB5555555555554;
	sub.f64 	%fd42, %fd25, %fd33;
	add.f64 	%fd43, %fd42, %fd42;
	neg.f64 	%fd44, %fd33;
	fma.rn.f64 	%fd45, %fd44, %fd25, %fd43;
	mul.f64 	%fd46, %fd31, %fd45;
	mul.f64 	%fd47, %fd34, %fd41;
	fma.rn.f64 	%fd48, %fd47, %fd33, %fd46;
	xor.b32  	%r66, %r90, -2147483648;
	mov.b32 	%r67, 1127219200;
	mov.b64 	%fd49, {%r66, %r67};
	mov.b32 	%r68, -2147483648;
	mov.b64 	%fd50, {%r68, %r67};
	sub.f64 	%fd51, %fd49, %fd50;
	fma.rn.f64 	%fd52, %fd51, 0d3FE62E42FEFA39EF, %fd33;
	fma.rn.f64 	%fd53, %fd51, 0dBFE62E42FEFA39EF, %fd52;
	sub.f64 	%fd54, %fd53, %fd33;
	sub.f64 	%fd55, %fd48, %fd54;
	fma.rn.f64 	%fd56, %fd51, 0d3C7ABC9E3B39803F, %fd55;
	add.f64 	%fd89, %fd52, %fd56;
	bra.uni 	$L__BB0_8;
$L__BB0_7:
	fma.rn.f64 	%fd24, %fd87, 0d7FF0000000000000, 0d7FF0000000000000;
	{
	.reg .b32 %temp; 
	mov.b64 	{%temp, %r58}, %fd87;
	}
	and.b32  	%r59, %r58, 2147483647;
	setp.eq.s32 	%p4, %r59, 0;
	selp.f64 	%fd89, 0dFFF0000000000000, %fd24, %p4;
$L__BB0_8:
	mul.f64 	%fd11, %fd89, 0dC000000000000000;
	{
	.reg .b32 %temp; 
	mov.b64 	{%temp, %r69}, %fd2;
	}
	shl.b32 	%r70, %r69, 1;
	setp.gt.u32 	%p6, %r70, -2038431744;
	mov.f64 	%fd57, 0d0000000000000000;
	mul.rn.f64 	%fd58, %fd2, %fd57;
	selp.f64 	%fd12, %fd58, %fd2, %p6;
	{
	.reg .b32 %temp; 
	mov.b64 	{%r71, %temp}, %fd12;
	}
	{
	.reg .b32 %temp; 
	mov.b64 	{%temp, %r72}, %fd12;
	}
	add.s32 	%r73, %r72, 1048576;
	mov.b64 	%fd59, {%r71, %r73};
	cvt.rni.f64.f64 	%fd60, %fd59;
	cvt.rzi.s64.f64 	%rd12, %fd60;
	cvt.u32.u64 	%r74, %rd12;
	fma.rn.f64 	%fd61, %fd60, 0dBFE0000000000000, %fd12;
	mul.f64 	%fd62, %fd61, 0d3CA1A62633145C07;
	fma.rn.f64 	%fd63, %fd61, 0d400921FB54442D18, %fd62;
	mul.rn.f64 	%fd64, %fd63, %fd63;
	fma.rn.f64 	%fd65, %fd64, 0dBDA8FF8320FD8164, 0d3E21EEA7C1EF8528;
	fma.rn.f64 	%fd66, %fd65, %fd64, 0dBE927E4F8E06E6D9;
	fma.rn.f64 	%fd67, %fd66, %fd64, 0d3EFA01A019DDBCE9;
	fma.rn.f64 	%fd68, %fd67, %fd64, 0dBF56C16C16C15D47;
	fma.rn.f64 	%fd69, %fd68, %fd64, 0d3FA5555555555551;
	fma.rn.f64 	%fd70, %fd69, %fd64, 0dBFE0000000000000;
	fma.rn.f64 	%fd71, %fd70, %fd64, 0d3FF0000000000000;
	fma.rn.f64 	%fd72, %fd64, 0d3DE5DB65F9785EBA, 0dBE5AE5F12CB0D246;
	fma.rn.f64 	%fd73, %fd72, %fd64, 0d3EC71DE369ACE392;
	fma.rn.f64 	%fd74, %fd73, %fd64, 0dBF2A01A019DB62A1;
	fma.rn.f64 	%fd75, %fd74, %fd64, 0d3F81111111110818;
	fma.rn.f64 	%fd76, %fd75, %fd64, 0dBFC5555555555554;
	fma.rn.f64 	%fd77, %fd76, %fd64, 0d0000000000000000;
	fma.rn.f64 	%fd78, %fd77, %fd63, %fd63;
	and.b64  	%rd13, %rd12, 1;
	setp.eq.b64 	%p7, %rd13, 1;
	{
	.reg .b32 %temp; 
	mov.b64 	{%temp, %r75}, %fd78;
	}
	{
	.reg .b32 %temp; 
	mov.b64 	{%r76, %temp}, %fd78;
	}
	xor.b32  	%r77, %r75, -2147483648;
	mov.b64 	%fd79, {%r76, %r77};
	selp.f64 	%fd90, %fd71, %fd78, %p7;
	selp.f64 	%fd91, %fd79, %fd71, %p7;
	and.b32  	%r78, %r74, 2;
	setp.eq.s32 	%p8, %r78, 0;
	@%p8 bra 	$L__BB0_10;
	{
	.reg .b32 %temp; 
	mov.b64 	{%temp, %r79}, %fd90;
	}
	{
	.reg .b32 %temp; 
	mov.b64 	{%r80, %temp}, %fd90;
	}
	xor.b32  	%r81, %r79, -2147483648;
	mov.b64 	%fd90, {%r80, %r81};
	{
	.reg .b32 %temp; 
	mov.b64 	{%temp, %r82}, %fd91;
	}
	{
	.reg .b32 %temp; 
	mov.b64 	{%r83, %temp}, %fd91;
	}
	xor.b32  	%r84, %r82, -2147483648;
	mov.b64 	%fd91, {%r83, %r84};
$L__BB0_10:
	sqrt.rn.f64 	%fd80, %fd11;
	mov.f64 	%fd81, 0d0000000000000000;
	add.rn.f64 	%fd82, %fd91, %fd81;
	cvt.rzi.f64.f64 	%fd83, %fd12;
	setp.eq.f64 	%p9, %fd12, %fd83;
	mul.rn.f64 	%fd84, %fd12, %fd81;
	selp.f64 	%fd85, %fd84, %fd90, %p9;
	mul.f64 	%fd92, %fd80, %fd85;
	mul.f64 	%fd86, %fd80, %fd82;
	st.global.f64 	[%rd1+40], %fd86;
	mov.b32 	%r85, 1;
	st.global.u32 	[%rd1+28], %r85;
	bra.uni 	$L__BB0_12;
$L__BB0_11:
	mov.b32 	%r86, 0;
	st.global.u32 	[%rd1+28], %r86;
	ld.global.f64 	%fd92, [%rd1+40];
$L__BB0_12:
	cvta.to.global.u64 	%rd14, %rd2;
	mul.wide.u32 	%rd15, %r1, 8;
	add.s64 	%rd16, %rd14, %rd15;
	st.global.f64 	[%rd16], %fd92;
	ret;

}


// ===== COMPILED SASS (sm_100) =====

	.target	sm_100

	.elftype	@"ET_EXEC"


//--------------------- .note.nv.tkinfo           --------------------------
	.section	.note.nv.tkinfo,"",@"SHT_NOTE"
	.sectionflags	@"SHF_NOTE_NV_TKINFO"
	.tkinfo
        /*0018*/ 	.word	0x00000002
        /*0030*/ 	.string	""
        /*0030*/ 	.string	"ptxas"
        /*0030*/ 	.string	"Cuda compilation tools, release 13.0, V13.0.88"
        /*0030*/ 	.string	"Build cuda_13.0.r13.0/compiler.36424714_0"
        /*0030*/ 	.string	"-arch sm_100 -m 64 "



//--------------------- .note.nv.cuinfo           --------------------------
	.section	.note.nv.cuinfo,"",@"SHT_NOTE"
	.sectionflags	@"SHF_NOTE_NV_CUINFO"
        /*0018*/ 	.short	0x0002
        /*001a*/ 	.short	0x0064
        /*001c*/ 	.short	0x0082
	.zero		2


//--------------------- .nv.info                  --------------------------
	.section	.nv.info,"",@"SHT_CUDA_INFO"
	.align	4


	//----- nvinfo : EIATTR_REGCOUNT
	.align		4
        /*0000*/ 	.byte	0x04, 0x2f
        /*0002*/ 	.short	(.L_10 - .L_9)
	.align		4
.L_9:
        /*0004*/ 	.word	index@(_Z7randomsP17curandStateXORWOWPd)
        /*0008*/ 	.word	0x0000001e


	//----- nvinfo : EIATTR_FRAME_SIZE
	.align		4
.L_10:
        /*000c*/ 	.byte	0x04, 0x11
        /*000e*/ 	.short	(.L_12 - .L_11)
	.align		4
.L_11:
        /*0010*/ 	.word	index@($__internal_0_$__cuda_sm20_dsqrt_rn_f64_mediumpath_v1)
        /*0014*/ 	.word	0x00000000


	//----- nvinfo : EIATTR_FRAME_SIZE
	.align		4
.L_12:
        /*0018*/ 	.byte	0x04, 0x11
        /*001a*/ 	.short	(.L_14 - .L_13)
	.align		4
.L_13:
        /*001c*/ 	.word	index@(_Z7randomsP17curandStateXORWOWPd)
        /*0020*/ 	.word	0x00000000


	//----- nvinfo : EIATTR_MIN_STACK_SIZE
	.align		4
.L_14:
        /*0024*/ 	.byte	0x04, 0x12
        /*0026*/ 	.short	(.L_16 - .L_15)
	.align		4
.L_15:
        /*0028*/ 	.word	index@(_Z7randomsP17curandStateXORWOWPd)
        /*002c*/ 	.word	0x00000000
.L_16:


//--------------------- .nv.compat                --------------------------
	.section	.nv.compat,"",@"SHT_CUDA_COMPAT_INFO"
	.align	4
        /*0000*/ 	.byte	0x02, 0x09, 0x00, 0x00, 0x02, 0x02, 0x01, 0x00, 0x02, 0x05, 0x05, 0x00, 0x03, 0x07, 0x01, 0x01
        /*0010*/ 	.byte	0x02, 0x03, 0x00, 0x00, 0x02, 0x06, 0x01, 0x00, 0x04, 0x0b, 0x08, 0x00, 0x01, 0x00, 0x00, 0x00
        /*0020*/ 	.byte	0x00, 0x00, 0x00, 0x00


//--------------------- .nv.info._Z7randomsP17curandStateXORWOWPd --------------------------
	.section	.nv.info._Z7randomsP17curandStateXORWOWPd,"",@"SHT_CUDA_INFO"
	.sectionflags	@""
	.align	4


	//----- nvinfo : EIATTR_CUDA_API_VERSION
	.align		4
        /*0000*/ 	.byte	0x04, 0x37
        /*0002*/ 	.short	(.L_18 - .L_17)
.L_17:
        /*0004*/ 	.word	0x00000082


	//----- nvinfo : EIATTR_KPARAM_INFO
	.align		4
.L_18:
        /*0008*/ 	.byte	0x04, 0x17
        /*000a*/ 	.short	(.L_20 - .L_19)
.L_19:
        /*000c*/ 	.word	0x00000000
        /*0010*/ 	.short	0x0001
        /*0012*/ 	.short	0x0008
        /*0014*/ 	.byte	0x00, 0xf5, 0x21, 0x00


	//----- nvinfo : EIATTR_KPARAM_INFO
	.align		4
.L_20:
        /*0018*/ 	.byte	0x04, 0x17
        /*001a*/ 	.short	(.L_22 - .L_21)
.L_21:
        /*001c*/ 	.word	0x00000000
        /*0020*/ 	.short	0x0000
        /*0022*/ 	.short	0x0000
        /*0024*/ 	.byte	0x00, 0xf5, 0x21, 0x00


	//----- nvinfo : EIATTR_SPARSE_MMA_MASK
	.align		4
.L_22:
        /*0028*/ 	.byte	0x03, 0x50
        /*002a*/ 	.short	0x0000


	//----- nvinfo : EIATTR_MAXREG_COUNT
	.align		4
        /*002c*/ 	.byte	0x03, 0x1b
        /*002e*/ 	.short	0x00ff


	//----- nvinfo : EIATTR_MERCURY_ISA_VERSION
	.align		4
        /*0030*/ 	.byte	0x03, 0x5f
        /*0032*/ 	.short	0x0101


	//----- nvinfo : EIATTR_VRC_CTA_INIT_COUNT
	.align		4
        /*0034*/ 	.byte	0x02, 0x4a
	.zero		1
	.zero		1


	//----- nvinfo : EIATTR_EXIT_INSTR_OFFSETS
	.align		4
        /*0038*/ 	.byte	0x04, 0x1c
        /*003a*/ 	.short	(.L_24 - .L_23)


	//   ....[0]....
.L_23:
        /*003c*/ 	.word	0x00000f90


	//----- nvinfo : EIATTR_CRS_STACK_SIZE
	.align		4
.L_24:
        /*0040*/ 	.byte	0x04, 0x1e
        /*0042*/ 	.short	(.L_26 - .L_25)
.L_25:
        /*0044*/ 	.word	0x00000000


	//----- nvinfo : EIATTR_CBANK_PARAM_SIZE
	.align		4
.L_26:
        /*0048*/ 	.byte	0x03, 0x19
        /*004a*/ 	.short	0x0010


	//----- nvinfo : EIATTR_PARAM_CBANK
	.align		4
        /*004c*/ 	.byte	0x04, 0x0a
        /*004e*/ 	.short	(.L_28 - .L_27)
	.align		4
.L_27:
        /*0050*/ 	.word	index@(.nv.constant0._Z7randomsP17curandStateXORWOWPd)
        /*0054*/ 	.short	0x0380
        /*0056*/ 	.short	0x0010


	//----- nvinfo : EIATTR_SW_WAR
	.align		4
.L_28:
        /*0058*/ 	.byte	0x04, 0x36
        /*005a*/ 	.short	(.L_30 - .L_29)
.L_29:
        /*005c*/ 	.word	0x00000008
.L_30:


//--------------------- .nv.callgraph             --------------------------
	.section	.nv.callgraph,"",@"SHT_CUDA_CALLGRAPH"
	.align	4
	.sectionentsize	8
	.align		4
        /*0000*/ 	.word	0x00000000
	.align		4
        /*0004*/ 	.word	0xffffffff
	.align		4
        /*0008*/ 	.word	0x00000000
	.align		4
        /*000c*/ 	.word	0xfffffffe
	.align		4
        /*0010*/ 	.word	0x00000000
	.align		4
        /*0014*/ 	.word	0xfffffffd
	.align		4
        /*0018*/ 	.word	0x00000000
	.align		4
        /*001c*/ 	.word	0xfffffffc


//--------------------- .nv.constant4             --------------------------
	.section	.nv.constant4,"a",@progbits
	.align	8
	.align		8
.nv.constant4:
        /*0000*/ 	.dword	precalc_xorwow_matrix
	.align		8
        /*0008*/ 	.dword	precalc_xorwow_offset_matrix
	.align		8
        /*0010*/ 	.dword	mrg32k3aM1
	.align		8
        /*0018*/ 	.dword	mrg32k3aM2
	.align		8
        /*0020*/ 	.dword	mrg32k3aM1SubSeq
	.align		8
        /*0028*/ 	.dword	mrg32k3aM2SubSeq
	.align		8
        /*0030*/ 	.dword	mrg32k3aM1Seq
	.align		8
        /*0038*/ 	.dword	mrg32k3aM2Seq


//--------------------- .nv.constant3             --------------------------
	.section	.nv.constant3,"a",@progbits
	.align	8
.nv.constant3:
	.type		__cr_lgamma_table,@object
	.size		__cr_lgamma_table,(.L_8 - __cr_lgamma_table)
__cr_lgamma_table:
        /*0000*/ 	.byte	0x00, 0x00, 0x00, 0x00, 0x00, 0x00, 0x00, 0x00, 0x00, 0x00, 0x00, 0x00, 0x00, 0x00, 0x00, 0x00
        /*0010*/ 	.byte	0xef, 0x39, 0xfa, 0xfe, 0x42, 0x2e, 0xe6, 0x3f, 0x02, 0x20, 0x2a, 0xfa, 0x0b, 0xab, 0xfc, 0x3f
        /*0020*/ 	.byte	0xf9, 0x2c, 0x92, 0x7c, 0xa7, 0x6c, 0x09, 0x40, 0xc9, 0x79, 0x44, 0x3c, 0x64, 0x26, 0x13, 0x40
        /*0030*/ 	.byte	0xca, 0x01, 0xcf, 0x3a, 0x27, 0x51, 0x1a, 0x40, 0x30, 0xcc, 0x2d, 0xf3, 0xe1, 0x0c, 0x21, 0x40
        /*0040*/ 	.byte	0x0d, 0xb7, 0xfc, 0x82, 0x8e, 0x35, 0x25, 0x40
.L_8:


//--------------------- .text._Z7randomsP17curandStateXORWOWPd --------------------------
	.section	.text._Z7randomsP17curandStateXORWOWPd,"ax",@progbits
	.align	128
        .global         _Z7randomsP17curandStateXORWOWPd
        .type           _Z7randomsP17curandStateXORWOWPd,@function
        .size           _Z7randomsP17curandStateXORWOWPd,(.L_x_13 - _Z7randomsP17curandStateXORWOWPd)
        .other          _Z7randomsP17curandStateXORWOWPd,@"STO_CUDA_ENTRY STV_DEFAULT"
_Z7randomsP17curandStateXORWOWPd:
.text._Z7randomsP17curandStateXORWOWPd:
[----:B------:R-:W-:Y:S01]  /*0000*/  LDC R1, c[0x0][0x37c] ;  /* 0x0000df00ff017b82 */ /* 0x000fe20000000800 */
[----:B------:R-:W0:Y:S07]  /*0010*/  S2R R0, SR_TID.X ;  /* 0x0000000000007919 */ /* 0x000e2e0000002100 */
[----:B------:R-:W0:Y:S01]  /*0020*/  LDC.64 R2, c[0x0][0x380] ;  /* 0x0000e000ff027b82 */ /* 0x000e220000000a00 */
[----:B------:R-:W1:Y:S01]  /*0030*/  LDCU.64 UR4, c[0x0][0x358] ;  /* 0x00006b00ff0477ac */ /* 0x000e620008000a00 */
[----:B0-----:R-:W-:-:S05]  /*0040*/  IMAD.WIDE.U32 R2, R0, 0x30, R2 ;  /* 0x0000003000027825 */ /* 0x001fca00078e0002 */
[----:B-1----:R-:W2:Y:S01]  /*0050*/  LDG.E R4, desc[UR4][R2.64+0x1c] ;  /* 0x00001c0402047981 */ /* 0x002ea2000c1e1900 */
[----:B------:R-:W-:Y:S01]  /*0060*/  BSSY.RECONVERGENT B0, `(.L_x_0) ;  /* 0x00000ef000007945 */ /* 0x000fe20003800200 */
[----:B--2---:R-:W-:-:S13]  /*0070*/  ISETP.NE.AND P0, PT, R4, 0x1, PT ;  /* 0x000000010400780c */ /* 0x004fda0003f05270 */
[----:B------:R-:W-:Y:S05]  /*0080*/  @!P0 BRA `(.L_x_1) ;  /* 0x0000000c00a88947 */ /* 0x000fea0003800000 */
[----:B------:R-:W2:Y:S04]  /*0090*/  LDG.E.64 R12, desc[UR4][R2.64] ;  /* 0x00000004020c7981 */ /* 0x000ea8000c1e1b00 */
[----:B------:R-:W3:Y:S04]  /*00a0*/  LDG.E.64 R6, desc[UR4][R2.64+0x10] ;  /* 0x0000100402067981 */ /* 0x000ee8000c1e1b00 */
[----:B------:R-:W4:Y:S01]  /*00b0*/  LDG.E.64 R4, desc[UR4][R2.64+0x8] ;  /* 0x0000080402047981 */ /* 0x000f22000c1e1b00 */
[----:B------:R-:W-:Y:S01]  /*00c0*/  BSSY.RECONVERGENT B1, `(.L_x_2) ;  /* 0x000007f000017945 */ /* 0x000fe20003800200 */
[----:B--2---:R-:W-:-:S02]  /*00d0*/  SHF.R.U32.HI R8, RZ, 0x2, R13 ;  /* 0x00000002ff087819 */ /* 0x004fc4000001160d */
[----:B------:R-:W-:Y:S02]  /*00e0*/  IADD3 R20, PT, PT, R12, 0x161f14, RZ ;  /* 0x00161f140c147810 */ /* 0x000fe40007ffe0ff */
[----:B------:R-:W-:Y:S01]  /*00f0*/  LOP3.LUT R8, R8, R13, RZ, 0x3c, !PT ;  /* 0x0000000d08087212 */ /* 0x000fe200078e3cff */
[----:B---3--:R-:W-:Y:S01]  /*0100*/  IMAD.SHL.U32 R9, R7, 0x10, RZ ;  /* 0x0000001007097824 */ /* 0x008fe200078e00ff */
[----:B------:R-:W-:Y:S01]  /*0110*/  SHF.R.U32.HI R15, RZ, 0x2, R6 ;  /* 0x00000002ff0f7819 */ /* 0x000fe20000011606 */
[----:B------:R-:W-:Y:S01]  /*0120*/  IMAD.MOV.U32 R21, RZ, RZ, R7 ;  /* 0x000000ffff157224 */ /* 0x000fe200078e0007 */
[----:B----4-:R-:W-:Y:S01]  /*0130*/  SHF.R.U32.HI R11, RZ, 0x2, R4 ;  /* 0x00000002ff0b7819 */ /* 0x010fe20000011604 */
[C---:B------:R-:W-:Y:S01]  /*0140*/  IMAD.SHL.U32 R10, R8.reuse, 0x2, RZ ;  /* 0x00000002080a7824 */ /* 0x040fe200078e00ff */
[----:B------:R-:W-:Y:S02]  /*0150*/  LOP3.LUT R15, R15, R6, RZ, 0x3c, !PT ;  /* 0x000000060f0f7212 */ /* 0x000fe400078e3cff */
[----:B------:R-:W-:Y:S01]  /*0160*/  LOP3.LUT R11, R11, R4, RZ, 0x3c, !PT ;  /* 0x000000040b0b7212 */ /* 0x000fe200078e3cff */
[----:B------:R0:W-:Y:S01]  /*0170*/  STG.E.64 desc[UR4][R2.64], R20 ;  /* 0x0000001402007986 */ /* 0x0001e2000c101b04 */
[----:B------:R-:W-:-:S03]  /*0180*/  LOP3.LUT R10, R8, R10, R9, 0x96, !PT ;  /* 0x0000000a080a7212 */ /* 0x000fc600078e9609 */
[----:B------:R-:W-:Y:S01]  /*0190*/  IMAD.SHL.U32 R8, R11, 0x2, RZ ;  /* 0x000000020b087824 */ /* 0x000fe200078e00ff */
[----:B------:R-:W-:-:S04]  /*01a0*/  LOP3.LUT R10, R10, R7, RZ, 0x3c, !PT ;  /* 0x000000070a0a7212 */ /* 0x000fc800078e3cff */
[----:B------:R-:W-:Y:S01]  /*01b0*/  IADD3 R13, PT, PT, R12, 0x587c5, R10 ;  /* 0x000587c50c0d7810 */ /* 0x000fe20007ffe00a */
[----:B------:R-:W-:-:S05]  /*01c0*/  IMAD.SHL.U32 R4, R10, 0x10, RZ ;  /* 0x000000100a047824 */ /* 0x000fca00078e00ff */
[----:B------:R-:W-:Y:S02]  /*01d0*/  LOP3.LUT R11, R11, R8, R4, 0x96, !PT ;  /* 0x000000080b0b7212 */ /* 0x000fe400078e9604 */
[----:B------:R-:W-:Y:S02]  /*01e0*/  SHF.R.U32.HI R4, RZ, 0x2, R5 ;  /* 0x00000002ff047819 */ /* 0x000fe40000011605 */
[----:B------:R-:W-:Y:S02]  /*01f0*/  LOP3.LUT R11, R11, R10, RZ, 0x3c, !PT ;  /* 0x0000000a0b0b7212 */ /* 0x000fe400078e3cff */
[----:B------:R-:W-:Y:S02]  /*0200*/  LOP3.LUT R4, R4, R5, RZ, 0x3c, !PT ;  /* 0x0000000504047212 */ /* 0x000fe400078e3cff */
[----:B------:R-:W-:Y:S01]  /*0210*/  IADD3 R8, PT, PT, R12, 0xb0f8a, R11 ;  /* 0x000b0f8a0c087810 */ /* 0x000fe20007ffe00b */
[----:B------:R-:W-:Y:S01]  /*0220*/  IMAD.SHL.U32 R5, R11, 0x10, RZ ;  /* 0x000000100b057824 */ /* 0x000fe200078e00ff */
[----:B------:R0:W-:Y:S03]  /*0230*/  STG.E.64 desc[UR4][R2.64+0x8], R10 ;  /* 0x0000080a02007986 */ /* 0x0001e6000c101b04 */
[----:B------:R-:W-:-:S03]  /*0240*/  IMAD.WIDE.U32 R8, R8, 0x200000, RZ ;  /* 0x0020000008087825 */ /* 0x000fc600078e00ff */
[----:B------:R-:W-:Y:S01]  /*0250*/  LOP3.LUT R8, R8, R13, RZ, 0x3c, !PT ;  /* 0x0000000d08087212 */ /* 0x000fe200078e3cff */
[----:B------:R-:W-:-:S03]  /*0260*/  IMAD.SHL.U32 R13, R4, 0x2, RZ ;  /* 0x00000002040d7824 */ /* 0x000fc600078e00ff */
[----:B------:R-:W1:Y:S02]  /*0270*/  I2F.F64.U64 R16, R8 ;  /* 0x0000000800107312 */ /* 0x000e640000301800 */
[----:B------:R-:W-:Y:S01]  /*0280*/  LOP3.LUT R14, R4, R13, R5, 0x96, !PT ;  /* 0x0000000d040e7212 */ /* 0x000fe200078e9605 */
[----:B------:R-:W-:Y:S02]  /*0290*/  IMAD.MOV.U32 R4, RZ, RZ, 0x0 ;  /* 0x00000000ff047424 */ /* 0x000fe400078e00ff */
[----:B------:R-:W-:Y:S01]  /*02a0*/  IMAD.MOV.U32 R5, RZ, RZ, 0x3ca00000 ;  /* 0x3ca00000ff057424 */ /* 0x000fe200078e00ff */
[----:B------:R-:W-:Y:S01]  /*02b0*/  LOP3.LUT R14, R14, R11, RZ, 0x3c, !PT ;  /* 0x0000000b0e0e7212 */ /* 0x000fe200078e3cff */
[----:B------:R-:W-:-:S04]  /*02c0*/  IMAD.SHL.U32 R13, R15, 0x2, RZ ;  /* 0x000000020f0d7824 */ /* 0x000fc800078e00ff */
[----:B------:R-:W-:Y:S01]  /*02d0*/  IMAD.SHL.U32 R6, R14, 0x10, RZ ;  /* 0x000000100e067824 */ /* 0x000fe200078e00ff */
[----:B-1----:R-:W-:-:S04]  /*02e0*/  DFMA R16, R16, R4, 5.5511151231257827021e-17 ;  /* 0x3c9000001010742b */ /* 0x002fc80000000004 */
[----:B------:R-:W-:Y:S02]  /*02f0*/  LOP3.LUT R15, R15, R13, R6, 0x96, !PT ;  /* 0x0000000d0f0f7212 */ /* 0x000fe400078e9606 */
[----:B------:R-:W-:Y:S02]  /*0300*/  IADD3 R13, PT, PT, R12, 0x10974f, R14 ;  /* 0x0010974f0c0d7810 */ /* 0x000fe40007ffe00e */
[----:B------:R-:W-:Y:S02]  /*0310*/  LOP3.LUT R15, R15, R14, RZ, 0x3c, !PT ;  /* 0x0000000e0f0f7212 */ /* 0x000fe400078e3cff */
[----:B------:R-:W-:Y:S01]  /*0320*/  ISETP.GT.AND P0, PT, R17, 0xfffff, PT ;  /* 0x000fffff1100780c */ /* 0x000fe20003f04270 */
[----:B------:R-:W-:Y:S02]  /*0330*/  IMAD.MOV.U32 R8, RZ, RZ, R16 ;  /* 0x000000ffff087224 */ /* 0x000fe400078e0010 */
[----:B------:R0:W-:Y:S01]  /*0340*/  STG.E.64 desc[UR4][R2.64+0x10], R14 ;  /* 0x0000100e02007986 */ /* 0x0001e2000c101b04 */
[----:B------:R-:W-:-:S02]  /*0350*/  IMAD.MOV.U32 R9, RZ, RZ, R17 ;  /* 0x000000ffff097224 */ /* 0x000fc400078e0011 */
[----:B------:R-:W-:Y:S02]  /*0360*/  IMAD.IADD R18, R15, 0x1, R20 ;  /* 0x000000010f127824 */ /* 0x000fe400078e0214 */
[----:B------:R-:W-:Y:S02]  /*0370*/  IMAD.MOV.U32 R7, RZ, RZ, R17 ;  /* 0x000000ffff077224 */ /* 0x000fe400078e0011 */
[----:B------:R-:W-:-:S03]  /*0380*/  IMAD.WIDE.U32 R18, R18, 0x200000, RZ ;  /* 0x0020000012127825 */ /* 0x000fc600078e00ff */
[----:B------:R-:W-:Y:S01]  /*0390*/  @!P0 DMUL R8, R8, 1.80143985094819840000e+16 ;  /* 0x4350000008088828 */ /* 0x000fe20000000000 */
[----:B------:R-:W-:-:S04]  /*03a0*/  LOP3.LUT R18, R18, R13, RZ, 0x3c, !PT ;  /* 0x0000000d12127212 */ /* 0x000fc800078e3cff */
[----:B------:R-:W1:Y:S05]  /*03b0*/  I2F.F64.U64 R12, R18 ;  /* 0x00000012000c7312 */ /* 0x000e6a0000301800 */
[----:B------:R-:W-:Y:S02]  /*03c0*/  @!P0 IMAD.MOV.U32 R7, RZ, RZ, R9 ;  /* 0x000000ffff078224 */ /* 0x000fe400078e0009 */
[----:B------:R-:W-:Y:S02]  /*03d0*/  @!P0 IMAD.MOV.U32 R16, RZ, RZ, R8 ;  /* 0x000000ffff108224 */ /* 0x000fe400078e0008 */
[----:B------:R-:W-:-:S05]  /*03e0*/  VIADD R6, R7, 0xffffffff ;  /* 0xffffffff07067836 */ /* 0x000fca0000000000 */
[----:B------:R-:W-:Y:S01]  /*03f0*/  ISETP.GT.U32.AND P1, PT, R6, 0x7feffffe, PT ;  /* 0x7feffffe0600780c */ /* 0x000fe20003f24070 */
[----:B-1----:R-:W-:Y:S01]  /*0400*/  DFMA R4, R12, 2.2204460492503130808e-16, R4 ;  /* 0x3cb000000c04782b */ /* 0x002fe20000000004 */
[----:B------:R-:W-:Y:S01]  /*0410*/  IMAD.MOV.U32 R6, RZ, RZ, -0x3ff ;  /* 0xfffffc01ff067424 */ /* 0x000fe200078e00ff */
[----:B------:R-:W-:-:S10]  /*0420*/  @!P0 MOV R6, 0xfffffbcb ;  /* 0xfffffbcb00068802 */ /* 0x000fd40000000f00 */
[----:B0-----:R-:W-:Y:S05]  /*0430*/  @P1 BRA `(.L_x_3) ;  /* 0x0000000400041947 */ /* 0x001fea0003800000 */
[----:B------:R-:W-:Y:S01]  /*0440*/  LOP3.LUT R8, R7, 0xfffff, RZ, 0xc0, !PT ;  /* 0x000fffff07087812 */ /* 0x000fe200078ec0ff */
[----:B------:R-:W-:Y:S01]  /*0450*/  IMAD.MOV.U32 R10, RZ, RZ, RZ ;  /* 0x000000ffff0a7224 */ /* 0x000fe200078e00ff */
[----:B------:R-:W-:Y:S01]  /*0460*/  UMOV UR6, 0x3ae80f1e ;  /* 0x3ae80f1e00067882 */ /* 0x000fe20000000000 */
[----:B------:R-:W-:Y:S01]  /*0470*/  IMAD.MOV.U32 R18, RZ, RZ, -0x748574fc ;  /* 0x8b7a8b04ff127424 */ /* 0x000fe200078e00ff */
[----:B------:R-:W-:Y:S01]  /*0480*/  LOP3.LUT R9, R8, 0x3ff00000, RZ, 0xfc, !PT ;  /* 0x3ff0000008097812 */ /* 0x000fe200078efcff */
[----:B------:R-:W-:Y:S01]  /*0490*/  IMAD.MOV.U32 R8, RZ, RZ, R16 ;  /* 0x000000ffff087224 */ /* 0x000fe200078e0010 */
[----:B------:R-:W-:Y:S01]  /*04a0*/  UMOV UR7, 0x3eb1380b ;  /* 0x3eb1380b00077882 */ /* 0x000fe20000000000 */
[----:B------:R-:W-:Y:S01]  /*04b0*/  IMAD.MOV.U32 R19, RZ, RZ, 0x3ed0ee25 ;  /* 0x3ed0ee25ff137424 */ /* 0x000fe200078e00ff */
[----:B------:R-:W-:Y:S01]  /*04c0*/  ISETP.GE.U32.AND P0, PT, R9, 0x3ff6a09f, PT ;  /* 0x3ff6a09f0900780c */ /* 0x000fe20003f06070 */
[----:B------:R-:W-:Y:S01]  /*04d0*/  UMOV UR8, 0x80000000 ;  /* 0x8000000000087882 */ /* 0x000fe20000000000 */
[----:B------:R-:W-:Y:S01]  /*04e0*/  LEA.HI R20, R7, R6, RZ, 0xc ;  /* 0x0000000607147211 */ /* 0x000fe200078f60ff */
[----:B------:R-:W-:Y:S01]  /*04f0*/  UMOV UR9, 0x43300000 ;  /* 0x4330000000097882 */ /* 0x000fe20000000000 */
[----:B------:R-:W-:-:S09]  /*0500*/  MOV R21, 0x43300000 ;  /* 0x4330000000157802 */ /* 0x000fd20000000f00 */
[----:B------:R-:W-:Y:S02]  /*0510*/  @P0 VIADD R11, R9, 0xfff00000 ;  /* 0xfff00000090b0836 */ /* 0x000fe40000000000 */
[----:B------:R-:W-:Y:S02]  /*0520*/  @P0 VIADD R20, R20, 0x1 ;  /* 0x0000000114140836 */ /* 0x000fe40000000000 */
[----:B------:R-:W-:-:S03]  /*0530*/  @P0 IMAD.MOV.U32 R9, RZ, RZ, R11 ;  /* 0x000000ffff090224 */ /* 0x000fc600078e000b */
[----:B------:R-:W-:-:S03]  /*0540*/  LOP3.LUT R20, R20, 0x80000000, RZ, 0x3c, !PT ;  /* 0x8000000014147812 */ /* 0x000fc600078e3cff */
[C---:B------:R-:W-:Y:S02]  /*0550*/  DADD R16, R8.reuse, 1 ;  /* 0x3ff0000008107429 */ /* 0x040fe40000000000 */
[----:B------:R-:W-:-:S04]  /*0560*/  DADD R8, R8, -1 ;  /* 0xbff0000008087429 */ /* 0x000fc80000000000 */
[----:B------:R-:W0:Y:S02]  /*0570*/  MUFU.RCP64H R11, R17 ;  /* 0x00000011000b7308 */ /* 0x000e240000001800 */
[----:B0-----:R-:W-:-:S08]  /*0580*/  DFMA R12, -R16, R10, 1 ;  /* 0x3ff00000100c742b */ /* 0x001fd0000000010a */
[----:B------:R-:W-:-:S08]  /*0590*/  DFMA R12, R12, R12, R12 ;  /* 0x0000000c0c0c722b */ /* 0x000fd0000000000c */
[----:B------:R-:W-:-:S08]  /*05a0*/  DFMA R10, R10, R12, R10 ;  /* 0x0000000c0a0a722b */ /* 0x000fd0000000000a */
[----:B------:R-:W-:-:S08]  /*05b0*/  DMUL R12, R8, R10 ;  /* 0x0000000a080c7228 */ /* 0x000fd00000000000 */
[----:B------:R-:W-:-:S08]  /*05c0*/  DFMA R12, R8, R10, R12 ;  /* 0x0000000a080c722b */ /* 0x000fd0000000000c */
[----:B------:R-:W-:Y:S02]  /*05d0*/  DMUL R14, R12, R12 ;  /* 0x0000000c0c0e7228 */ /* 0x000fe40000000000 */
[----:B------:R-:W-:-:S06]  /*05e0*/  DADD R6, R8, -R12 ;  /* 0x0000000008067229 */ /* 0x000fcc000000080c */
[----:B------:R-:W-:Y:S01]  /*05f0*/  DFMA R16, R14, UR6, R18 ;  /* 0x000000060e107c2b */ /* 0x000fe20008000012 */
[----:B------:R-:W-:Y:S01]  /*0600*/  UMOV UR6, 0x9f02676f ;  /* 0x9f02676f00067882 */ /* 0x000fe20000000000 */
[----:B------:R-:W-:Y:S01]  /*0610*/  UMOV UR7, 0x3ef3b266 ;  /* 0x3ef3b26600077882 */ /* 0x000fe20000000000 */
[----:B------:R-:W-:Y:S02]  /*0620*/  DADD R18, R6, R6 ;  /* 0x0000000006127229 */ /* 0x000fe40000000006 */
[----:B------:R-:W-:Y:S01]  /*0630*/  DADD R6, R20, -UR8 ;  /* 0x8000000814067e29 */ /* 0x000fe20008000000 */
[----:B------:R-:W-:Y:S01]  /*0640*/  UMOV UR8, 0xfefa39ef ;  /* 0xfefa39ef00087882 */ /* 0x000fe20000000000 */
[----:B------:R-:W-:Y:S01]  /*0650*/  UMOV UR9, 0x3fe62e42 ;  /* 0x3fe62e4200097882 */ /* 0x000fe20000000000 */
[----:B------:R-:W-:Y:S01]  /*0660*/  DFMA R16, R14, R16, UR6 ;  /* 0x000000060e107e2b */ /* 0x000fe20008000010 */
[----:B------:R-:W-:Y:S01]  /*0670*/  UMOV UR6, 0xa9ab0956 ;  /* 0xa9ab095600067882 */ /* 0x000fe20000000000 */
[----:B------:R-:W-:Y:S01]  /*0680*/  UMOV UR7, 0x3f1745cb ;  /* 0x3f1745cb00077882 */ /* 0x000fe20000000000 */
[----:B------:R-:W-:-:S02]  /*0690*/  DFMA R18, R8, -R12, R18 ;  /* 0x8000000c0812722b */ /* 0x000fc40000000012 */
[----:B------:R-:W-:-:S03]  /*06a0*/  DFMA R8, R6, UR8, R12 ;  /* 0x0000000806087c2b */ /* 0x000fc6000800000c */
[----:B------:R-:W-:Y:S01]  /*06b0*/  DFMA R16, R14, R16, UR6 ;  /* 0x000000060e107e2b */ /* 0x000fe20008000010 */
[----:B------:R-:W-:Y:S01]  /*06c0*/  UMOV UR6, 0x2d1b5154 ;  /* 0x2d1b515400067882 */ /* 0x000fe20000000000 */
[----:B------:R-:W-:Y:S01]  /*06d0*/  UMOV UR7, 0x3f3c71c7 ;  /* 0x3f3c71c700077882 */ /* 0x000fe20000000000 */
[----:B------:R-:W-:-:S05]  /*06e0*/  DMUL R18, R10, R18 ;  /* 0x000000120a127228 */ /* 0x000fca0000000000 */
[----:B------:R-:W-:Y:S01]  /*06f0*/  DFMA R16, R14, R16, UR6 ;  /* 0x000000060e107e2b */ /* 0x000fe20008000010 */
[----:B------:R-:W-:Y:S01]  /*0700*/  UMOV UR6, 0x923be72d ;  /* 0x923be72d00067882 */ /* 0x000fe20000000000 */
[----:B------:R-:W-:-:S06]  /*0710*/  UMOV UR7, 0x3f624924 ;  /* 0x3f62492400077882 */ /* 0x000fcc0000000000 */
        /* <DEDUP_REMOVED lines=8> */
[----:B------:R-:W-:Y:S02]  /*07a0*/  UMOV UR7, 0x3fe62e42 ;  /* 0x3fe62e4200077882 */ /* 0x000fe40000000000 */
[----:B------:R-:W-:Y:S01]  /*07b0*/  DFMA R20, R6, -UR6, R8 ;  /* 0x8000000606147c2b */ /* 0x000fe20008000008 */
[----:B------:R-:W-:Y:S01]  /*07c0*/  UMOV UR6, 0x3b39803f ;  /* 0x3b39803f00067882 */ /* 0x000fe20000000000 */
[----:B------:R-:W-:Y:S02]  /*07d0*/  UMOV UR7, 0x3c7abc9e ;  /* 0x3c7abc9e00077882 */ /* 0x000fe40000000000 */
[----:B------:R-:W-:-:S04]  /*07e0*/  DMUL R16, R14, R16 ;  /* 0x000000100e107228 */ /* 0x000fc80000000000 */
[----:B------:R-:W-:-:S04]  /*07f0*/  DADD R20, -R12, R20 ;  /* 0x000000000c147229 */ /* 0x000fc80000000114 */
[----:B------:R-:W-:-:S08]  /*0800*/  DFMA R16, R12, R16, R18 ;  /* 0x000000100c10722b */ /* 0x000fd00000000012 */
[----:B------:R-:W-:-:S08]  /*0810*/  DADD R16, R16, -R20 ;  /* 0x0000000010107229 */ /* 0x000fd00000000814 */
[----:B------:R-:W-:-:S08]  /*0820*/  DFMA R6, R6, UR6, R16 ;  /* 0x0000000606067c2b */ /* 0x000fd00008000010 */
[----:B------:R-:W-:Y:S01]  /*0830*/  DADD R6, R8, R6 ;  /* 0x0000000008067229 */ /* 0x000fe20000000006 */
[----:B------:R-:W-:Y:S10]  /*0840*/  BRA `(.L_x_4) ;  /* 0x0000000000187947 */ /* 0x000ff40003800000 */
.L_x_3:
[----:B------:R-:W-:Y:S01]  /*0850*/  IMAD.MOV.U32 R6, RZ, RZ, 0x0 ;  /* 0x00000000ff067424 */ /* 0x000fe200078e00ff */
[----:B------:R-:W-:Y:S01]  /*0860*/  LOP3.LUT P0, RZ, R9, 0x7fffffff, RZ, 0xc0, !PT ;  /* 0x7fffffff09ff7812 */ /* 0x000fe2000780c0ff */
[----:B------:R-:W-:-:S06]  /*0870*/  IMAD.MOV.U32 R7, RZ, RZ, 0x7ff00000 ;  /* 0x7ff00000ff077424 */ /* 0x000fcc00078e00ff */
[----:B------:R-:W-:-:S10]  /*0880*/  DFMA R6, R8, R6, +INF ;  /* 0x7ff000000806742b */ /* 0x000fd40000000006 */
[----:B------:R-:W-:Y:S02]  /*0890*/  FSEL R6, R6, RZ, P0 ;  /* 0x000000ff06067208 */ /* 0x000fe40000000000 */
[----:B------:R-:W-:-:S07]  /*08a0*/  FSEL R7, R7, -QNAN , P0 ;  /* 0xfff0000007077808 */ /* 0x000fce0000000000 */
.L_x_4:
[----:B------:R-:W-:Y:S05]  /*08b0*/  BSYNC.RECONVERGENT B1 ;  /* 0x0000000000017941 */ /* 0x000fea0003800200 */
.L_x_2:
[----:B------:R-:W-:Y:S01]  /*08c0*/  DMUL R14, RZ, R4 ;  /* 0x00000004ff0e7228 */ /* 0x000fe20000000000 */
[----:B------:R-:W-:Y:S01]  /*08d0*/  IMAD.SHL.U32 R8, R5, 0x2, RZ ;  /* 0x0000000205087824 */ /* 0x000fe200078e00ff */
[----:B------:R-:W-:Y:S01]  /*08e0*/  UMOV UR6, 0x33145c07 ;  /* 0x33145c0700067882 */ /* 0x000fe20000000000 */
[----:B------:R-:W-:Y:S01]  /*08f0*/  UMOV UR7, 0x3ca1a626 ;  /* 0x3ca1a62600077882 */ /* 0x000fe20000000000 */
[----:B------:R-:W-:Y:S01]  /*0900*/  IMAD.MOV.U32 R10, RZ, RZ, -0x3e107ad8 ;  /* 0xc1ef8528ff0a7424 */ /* 0x000fe200078e00ff */
[----:B------:R-:W-:Y:S01]  /*0910*/  MOV R19, 0x3e5ae5f1 ;  /* 0x3e5ae5f100137802 */ /* 0x000fe20000000f00 */
[----:B------:R-:W-:Y:S01]  /*0920*/  IMAD.MOV.U32 R11, RZ, RZ, 0x3e21eea7 ;  /* 0x3e21eea7ff0b7424 */ /* 0x000fe200078e00ff */
[----:B------:R-:W-:Y:S01]  /*0930*/  ISETP.GT.U32.AND P0, PT, R8, -0x79800000, PT ;  /* 0x868000000800780c */ /* 0x000fe20003f04070 */
[----:B------:R-:W-:Y:S01]  /*0940*/  IMAD.MOV.U32 R18, RZ, RZ, 0x2cb0d246 ;  /* 0x2cb0d246ff127424 */ /* 0x000fe200078e00ff */
[----:B------:R-:W-:Y:S01]  /*0950*/  UMOV UR8, 0xf9785eba ;  /* 0xf9785eba00087882 */ /* 0x000fe20000000000 */
[----:B------:R-:W-:Y:S01]  /*0960*/  UMOV UR9, 0x3de5db65 ;  /* 0x3de5db6500097882 */ /* 0x000fe20000000000 */
[----:B------:R-:W-:Y:S01]  /*0970*/  FSEL R9, R15, R5, P0 ;  /* 0x000000050f097208 */ /* 0x000fe20000000000 */
[----:B------:R-:W-:Y:S01]  /*0980*/  DMUL R6, R6, -2 ;  /* 0xc000000006067828 */ /* 0x000fe20000000000 */
[----:B------:R-:W-:Y:S01]  /*0990*/  FSEL R14, R14, R4, P0 ;  /* 0x000000040e0e7208 */ /* 0x000fe20000000000 */
[----:B------:R-:W-:Y:S01]  /*09a0*/  IMAD.MOV.U32 R24, RZ, RZ, 0x0 ;  /* 0x00000000ff187424 */ /* 0x000fe200078e00ff */
[----:B------:R-:W-:Y:S01]  /*09b0*/  BSSY.RECONVERGENT B1, `(.L_x_5) ;  /* 0x000004b000017945 */ /* 0x000fe20003800200 */
[----:B------:R-:W-:-:S02]  /*09c0*/  VIADD R15, R9, 0x100000 ;  /* 0x00100000090f7836 */ /* 0x000fc40000000000 */
[----:B------:R-:W-:Y:S02]  /*09d0*/  IMAD.MOV.U32 R8, RZ, RZ, R14 ;  /* 0x000000ffff087224 */ /* 0x000fe400078e000e */
[----:B------:R-:W0:Y:S01]  /*09e0*/  FRND.F64 R4, R14 ;  /* 0x0000000e00047313 */ /* 0x000e220000301800 */
[----:B------:R-:W-:-:S07]  /*09f0*/  IMAD.MOV.U32 R25, RZ, RZ, 0x3fd80000 ;  /* 0x3fd80000ff197424 */ /* 0x000fce00078e00ff */
[----:B------:R-:W1:Y:S01]  /*0a00*/  F2I.S64.F64 R14, R14 ;  /* 0x0000000e000e7311 */ /* 0x000e620000301900 */
[----:B0-----:R-:W-:-:S08]  /*0a10*/  DFMA R4, R4, -0.5, R8 ;  /* 0xbfe000000404782b */ /* 0x001fd00000000008 */
[----:B------:R-:W-:Y:S01]  /*0a20*/  DMUL R12, R4, UR6 ;  /* 0x00000006040c7c28 */ /* 0x000fe20008000000 */
[----:B------:R-:W-:Y:S01]  /*0a30*/  UMOV UR6, 0x54442d18 ;  /* 0x54442d1800067882 */ /* 0x000fe20000000000 */
[----:B------:R-:W-:Y:S01]  /*0a40*/  UMOV UR7, 0x400921fb ;  /* 0x400921fb00077882 */ /* 0x000fe20000000000 */
[----:B-1----:R-:W-:-:S05]  /*0a50*/  LOP3.LUT P1, RZ, R14, 0x2, RZ, 0xc0, !PT ;  /* 0x000000020eff7812 */ /* 0x002fca000782c0ff */
[----:B------:R-:W-:Y:S01]  /*0a60*/  DFMA R12, R4, UR6, R12 ;  /* 0x00000006040c7c2b */ /* 0x000fe2000800000c */
[----:B------:R-:W-:Y:S01]  /*0a70*/  UMOV UR6, 0x20fd8164 ;  /* 0x20fd816400067882 */ /* 0x000fe20000000000 */
[----:B------:R-:W-:Y:S01]  /*0a80*/  UMOV UR7, 0x3da8ff83 ;  /* 0x3da8ff8300077882 */ /* 0x000fe20000000000 */
[----:B------:R-:W0:Y:S01]  /*0a90*/  MUFU.RSQ64H R5, R7 ;  /* 0x0000000700057308 */ /* 0x000e220000001c00 */
[----:B------:R-:W-:-:S04]  /*0aa0*/  VIADD R4, R7, 0xfcb00000 ;  /* 0xfcb0000007047836 */ /* 0x000fc80000000000 */
[----:B------:R-:W-:-:S08]  /*0ab0*/  DMUL R16, R12, R12 ;  /* 0x0000000c0c107228 */ /* 0x000fd00000000000 */
[C---:B------:R-:W-:Y:S01]  /*0ac0*/  DFMA R10, R16.reuse, -UR6, R10 ;  /* 0x80000006100a7c2b */ /* 0x040fe2000800000a */
[----:B------:R-:W-:Y:S01]  /*0ad0*/  UMOV UR6, 0x8e06e6d9 ;  /* 0x8e06e6d900067882 */ /* 0x000fe20000000000 */
[----:B------:R-:W-:Y:S01]  /*0ae0*/  DFMA R18, R16, UR8, -R18 ;  /* 0x0000000810127c2b */ /* 0x000fe20008000812 */
[----:B------:R-:W-:Y:S01]  /*0af0*/  UMOV UR7, 0x3e927e4f ;  /* 0x3e927e4f00077882 */ /* 0x000fe20000000000 */
[----:B------:R-:W-:Y:S01]  /*0b00*/  UMOV UR8, 0x69ace392 ;  /* 0x69ace39200087882 */ /* 0x000fe20000000000 */
[----:B------:R-:W-:Y:S01]  /*0b10*/  UMOV UR9, 0x3ec71de3 ;  /* 0x3ec71de300097882 */ /* 0x000fe20000000000 */
[----:B0-----:R-:W-:Y:S02]  /*0b20*/  DMUL R20, R4, R4 ;  /* 0x0000000404147228 */ /* 0x001fe40000000000 */
[C---:B------:R-:W-:Y:S01]  /*0b30*/  DFMA R10, R16.reuse, R10, -UR6 ;  /* 0x80000006100a7e2b */ /* 0x040fe2000800000a */
[----:B------:R-:W-:Y:S01]  /*0b40*/  UMOV UR6, 0x19ddbce9 ;  /* 0x19ddbce900067882 */ /* 0x000fe20000000000 */
[----:B------:R-:W-:Y:S01]  /*0b50*/  DFMA R18, R16, R18, UR8 ;  /* 0x0000000810127e2b */ /* 0x000fe20008000012 */
[----:B------:R-:W-:Y:S01]  /*0b60*/  UMOV UR7, 0x3efa01a0 ;  /* 0x3efa01a000077882 */ /* 0x000fe20000000000 */
[----:B------:R-:W-:Y:S01]  /*0b70*/  UMOV UR8, 0x19db62a1 ;  /* 0x19db62a100087882 */ /* 0x000fe20000000000 */
[----:B------:R-:W-:-:S03]  /*0b80*/  UMOV UR9, 0x3f2a01a0 ;  /* 0x3f2a01a000097882 */ /* 0x000fc60000000000 */
[C---:B------:R-:W-:Y:S01]  /*0b90*/  DFMA R10, R16.reuse, R10, UR6 ;  /* 0x00000006100a7e2b */ /* 0x040fe2000800000a */
[----:B------:R-:W-:Y:S01]  /*0ba0*/  UMOV UR6, 0x16c15d47 ;  /* 0x16c15d4700067882 */ /* 0x000fe20000000000 */
[----:B------:R-:W-:Y:S01]  /*0bb0*/  DFMA R18, R16, R18, -UR8 ;  /* 0x8000000810127e2b */ /* 0x000fe20008000012 */
[----:B------:R-:W-:Y:S01]  /*0bc0*/  UMOV UR7, 0x3f56c16c ;  /* 0x3f56c16c00077882 */ /* 0x000fe20000000000 */
[----:B------:R-:W-:Y:S01]  /*0bd0*/  UMOV UR8, 0x11110818 ;  /* 0x1111081800087882 */ /* 0x000fe20000000000 */
[----:B------:R-:W-:-:S03]  /*0be0*/  UMOV UR9, 0x3f811111 ;  /* 0x3f81111100097882 */ /* 0x000fc60000000000 */
[C---:B------:R-:W-:Y:S01]  /*0bf0*/  DFMA R22, R16.reuse, R10, -UR6 ;  /* 0x8000000610167e2b */ /* 0x040fe2000800000a */
[----:B------:R-:W-:Y:S01]  /*0c00*/  UMOV UR6, 0x55555551 ;  /* 0x5555555100067882 */ /* 0x000fe20000000000 */
[----:B------:R-:W-:Y:S01]  /*0c10*/  DFMA R18, R16, R18, UR8 ;  /* 0x0000000810127e2b */ /* 0x000fe20008000012 */
[----:B------:R-:W-:Y:S01]  /*0c20*/  UMOV UR7, 0x3fa55555 ;  /* 0x3fa5555500077882 */ /* 0x000fe20000000000 */
[----:B------:R-:W-:Y:S01]  /*0c30*/  UMOV UR8, 0x55555554 ;  /* 0x5555555400087882 */ /* 0x000fe20000000000 */
[----:B------:R-:W-:Y:S01]  /*0c40*/  UMOV UR9, 0x3fc55555 ;  /* 0x3fc5555500097882 */ /* 0x000fe20000000000 */
[----:B------:R-:W-:Y:S02]  /*0c50*/  DFMA R10, R6, -R20, 1 ;  /* 0x3ff00000060a742b */ /* 0x000fe40000000814 */
[C---:B------:R-:W-:Y:S02]  /*0c60*/  DFMA R22, R16.reuse, R22, UR6 ;  /* 0x0000000610167e2b */ /* 0x040fe40008000016 */
[----:B------:R-:W-:-:S04]  /*0c70*/  DFMA R20, R16, R18, -UR8 ;  /* 0x8000000810147e2b */ /* 0x000fc80008000012 */
[----:B------:R-:W-:Y:S02]  /*0c80*/  DFMA R18, R10, R24, 0.5 ;  /* 0x3fe000000a12742b */ /* 0x000fe40000000018 */
[----:B------:R-:W-:Y:S02]  /*0c90*/  DFMA R22, R16, R22, -0.5 ;  /* 0xbfe000001016742b */ /* 0x000fe40000000016 */
[----:B------:R-:W-:Y:S02]  /*0ca0*/  DMUL R10, R4, R10 ;  /* 0x0000000a040a7228 */ /* 0x000fe40000000000 */
[----:B------:R-:W-:-:S04]  /*0cb0*/  DFMA R20, R16, R20, RZ ;  /* 0x000000141014722b */ /* 0x000fc800000000ff */
[----:B------:R-:W-:Y:S02]  /*0cc0*/  DFMA R16, R16, R22, 1 ;  /* 0x3ff000001010742b */ /* 0x000fe40000000016 */
[----:B------:R-:W-:Y:S02]  /*0cd0*/  DFMA R10, R18, R10, R4 ;  /* 0x0000000a120a722b */ /* 0x000fe40000000004 */
[----:B------:R-:W-:Y:S01]  /*0ce0*/  DFMA R22, R12, R20, R12 ;  /* 0x000000140c16722b */ /* 0x000fe2000000000c */
[----:B------:R-:W-:-:S04]  /*0cf0*/  LOP3.LUT R18, R14, 0x1, RZ, 0xc0, !PT ;  /* 0x000000010e127812 */ /* 0x000fc800078ec0ff */
[----:B------:R-:W-:Y:S01]  /*0d00*/  ISETP.NE.U32.AND P0, PT, R18, 0x1, PT ;  /* 0x000000011200780c */ /* 0x000fe20003f05070 */
[----:B------:R-:W-:Y:S02]  /*0d10*/  DMUL R12, R6, R10 ;  /* 0x0000000a060c7228 */ /* 0x000fe40000000000 */
[----:B------:R-:W-:Y:S01]  /*0d20*/  VIADD R21, R11, 0xfff00000 ;  /* 0xfff000000b157836 */ /* 0x000fe20000000000 */
[----:B------:R-:W-:Y:S01]  /*0d30*/  ISETP.NE.U32.AND.EX P0, PT, RZ, RZ, PT, P0 ;  /* 0x000000ffff00720c */ /* 0x000fe20003f05100 */
[----:B------:R-:W-:Y:S01]  /*0d40*/  IMAD.MOV.U32 R20, RZ, RZ, R10 ;  /* 0x000000ffff147224 */ /* 0x000fe200078e000a */
[----:B------:R-:W-:Y:S02]  /*0d50*/  LOP3.LUT R25, R23, 0x80000000, RZ, 0x3c, !PT ;  /* 0x8000000017197812 */ /* 0x000fe400078e3cff */
[----:B------:R-:W-:Y:S01]  /*0d60*/  FSEL R14, R16, R22, !P0 ;  /* 0x00000016100e7208 */ /* 0x000fe20004000000 */
[----:B------:R-:W-:Y:S01]  /*0d70*/  DFMA R18, R12, -R12, R6 ;  /* 0x8000000c0c12722b */ /* 0x000fe20000000006 */
[----:B------:R-:W-:-:S02]  /*0d80*/  FSEL R15, R17, R23, !P0 ;  /* 0x00000017110f7208 */ /* 0x000fc40004000000 */
[----:B------:R-:W-:Y:S02]  /*0d90*/  FSEL R16, R22, R16, !P0 ;  /* 0x0000001016107208 */ /* 0x000fe40004000000 */
[----:B------:R-:W-:Y:S02]  /*0da0*/  FSEL R17, R25, R17, !P0 ;  /* 0x0000001119117208 */ /* 0x000fe40004000000 */
[----:B------:R-:W-:Y:S01]  /*0db0*/  ISETP.GE.U32.AND P0, PT, R4, 0x7ca00000, PT ;  /* 0x7ca000000400780c */ /* 0x000fe20003f06070 */
[----:B------:R-:W-:Y:S01]  /*0dc0*/  DFMA R22, R18, R20, R12 ;  /* 0x000000141216722b */ /* 0x000fe2000000000c */
[----:B------:R-:W-:Y:S02]  /*0dd0*/  @P1 LOP3.LUT R25, R15, 0x80000000, RZ, 0x3c, !PT ;  /* 0x800000000f191812 */ /* 0x000fe400078e3cff */
[----:B------:R-:W-:-:S03]  /*0de0*/  @P1 LOP3.LUT R27, R17, 0x80000000, RZ, 0x3c, !PT ;  /* 0x80000000111b1812 */ /* 0x000fc600078e3cff */
[----:B------:R-:W-:Y:S02]  /*0df0*/  @P1 IMAD.MOV.U32 R15, RZ, RZ, R25 ;  /* 0x000000ffff0f1224 */ /* 0x000fe400078e0019 */
[----:B------:R-:W-:-:S04]  /*0e00*/  @P1 IMAD.MOV.U32 R17, RZ, RZ, R27 ;  /* 0x000000ffff111224 */ /* 0x000fc800078e001b */
[----:B------:R-:W-:Y:S05]  /*0e10*/  @!P0 BRA `(.L_x_6) ;  /* 0x0000000000108947 */ /* 0x000fea0003800000 */
[----:B------:R-:W-:-:S07]  /*0e20*/  MOV R22, 0xe40 ;  /* 0x00000e4000167802 */ /* 0x000fce0000000f00 */
[----:B------:R-:W-:Y:S05]  /*0e30*/  CALL.REL.NOINC `($__internal_0_$__cuda_sm20_dsqrt_rn_f64_mediumpath_v1) ;  /* 0x0000000000587944 */ /* 0x000fea0003c00000 */
[----:B------:R-:W-:Y:S01]  /*0e40*/  IMAD.MOV.U32 R22, RZ, RZ, R6 ;  /* 0x000000ffff167224 */ /* 0x000fe200078e0006 */
[----:B------:R-:W-:-:S07]  /*0e50*/  MOV R23, R7 ;  /* 0x0000000700177202 */ /* 0x000fce0000000f00 */
.L_x_6:
[----:B------:R-:W-:Y:S05]  /*0e60*/  BSYNC.RECONVERGENT B1 ;  /* 0x0000000000017941 */ /* 0x000fea0003800200 */
.L_x_5:
[----:B------:R-:W-:Y:S01]  /*0e70*/  DADD R16, RZ, R16 ;  /* 0x00000000ff107229 */ /* 0x000fe20000000010 */
[----:B------:R-:W0:Y:S01]  /*0e80*/  FRND.F64.TRUNC R4, R8 ;  /* 0x0000000800047313 */ /* 0x000e22000030d800 */
[----:B------:R-:W-:Y:S01]  /*0e90*/  IMAD.MOV.U32 R11, RZ, RZ, 0x1 ;  /* 0x00000001ff0b7424 */ /* 0x000fe200078e00ff */
[----:B------:R-:W-:-:S04]  /*0ea0*/  DMUL R6, RZ, R8 ;  /* 0x00000008ff067228 */ /* 0x000fc80000000000 */
[----:B------:R1:W-:Y:S01]  /*0eb0*/  STG.E desc[UR4][R2.64+0x1c], R11 ;  /* 0x00001c0b02007986 */ /* 0x0003e2000c101904 */
[----:B------:R-:W-:-:S07]  /*0ec0*/  DMUL R16, R16, R22 ;  /* 0x0000001610107228 */ /* 0x000fce0000000000 */
[----:B------:R1:W-:Y:S01]  /*0ed0*/  STG.E.64 desc[UR4][R2.64+0x28], R16 ;  /* 0x0000281002007986 */ /* 0x0003e2000c101b04 */
[----:B0-----:R-:W-:-:S06]  /*0ee0*/  DSETP.NEU.AND P0, PT, R8, R4, PT ;  /* 0x000000040800722a */ /* 0x001fcc0003f0d000 */
[----:B------:R-:W-:Y:S02]  /*0ef0*/  FSEL R4, R6, R14, !P0 ;  /* 0x0000000e06047208 */ /* 0x000fe40004000000 */
[----:B------:R-:W-:-:S06]  /*0f00*/  FSEL R5, R7, R15, !P0 ;  /* 0x0000000f07057208 */ /* 0x000fcc0004000000 */
[----:B------:R-:W-:Y:S01]  /*0f10*/  DMUL R22, R22, R4 ;  /* 0x0000000416167228 */ /* 0x000fe20000000000 */
[----:B-1----:R-:W-:Y:S10]  /*0f20*/  BRA `(.L_x_7) ;  /* 0x0000000000087947 */ /* 0x002ff40003800000 */
.L_x_1:
[----:B------:R0:W5:Y:S04]  /*0f30*/  LDG.E.64 R22, desc[UR4][R2.64+0x28] ;  /* 0x0000280402167981 */ /* 0x000168000c1e1b00 */
[----:B------:R0:W-:Y:S02]  /*0f40*/  STG.E desc[UR4][R2.64+0x1c], RZ ;  /* 0x00001cff02007986 */ /* 0x0001e4000c101904 */
.L_x_7:
[----:B------:R-:W-:Y:S05]  /*0f50*/  BSYNC.RECONVERGENT B0 ;  /* 0x0000000000007941 */ /* 0x000fea0003800200 */
.L_x_0:
[----:B0-----:R-:W0:Y:S02]  /*0f60*/  LDC.64 R2, c[0x0][0x388] ;  /* 0x0000e200ff027b82 */ /* 0x001e240000000a00 */
[----:B0-----:R-:W-:-:S05]  /*0f70*/  IMAD.WIDE.U32 R2, R0, 0x8, R2 ;  /* 0x0000000800027825 */ /* 0x001fca00078e0002 */
[----:B-----5:R-:W-:Y:S01]  /*0f80*/  STG.E.64 desc[UR4][R2.64], R22 ;  /* 0x0000001602007986 */ /* 0x020fe2000c101b04 */
[----:B------:R-:W-:Y:S05]  /*0f90*/  EXIT ;  /* 0x000000000000794d */ /* 0x000fea0003800000 */
        .weak           $__internal_0_$__cuda_sm20_dsqrt_rn_f64_mediumpath_v1
        .type           $__internal_0_$__cuda_sm20_dsqrt_rn_f64_mediumpath_v1,@function
        .size           $__internal_0_$__cuda_sm20_dsqrt_rn_f64_mediumpath_v1,(.L_x_13 - $__internal_0_$__cuda_sm20_dsqrt_rn_f64_mediumpath_v1)
$__internal_0_$__cuda_sm20_dsqrt_rn_f64_mediumpath_v1:
[----:B------:R-:W-:Y:S01]  /*0fa0*/  ISETP.GE.U32.AND P0, PT, R4, -0x3400000, PT ;  /* 0xfcc000000400780c */ /* 0x000fe20003f06070 */
[----:B------:R-:W-:Y:S01]  /*0fb0*/  BSSY.RECONVERGENT B2, `(.L_x_8) ;  /* 0x0000028000027945 */ /* 0x000fe20003800200 */
[----:B------:R-:W-:Y:S02]  /*0fc0*/  IMAD.MOV.U32 R4, RZ, RZ, R6 ;  /* 0x000000ffff047224 */ /* 0x000fe400078e0006 */
[----:B------:R-:W-:Y:S02]  /*0fd0*/  IMAD.MOV.U32 R5, RZ, RZ, R7 ;  /* 0x000000ffff057224 */ /* 0x000fe400078e0007 */
[----:B------:R-:W-:Y:S02]  /*0fe0*/  IMAD.MOV.U32 R11, RZ, RZ, R21 ;  /* 0x000000ffff0b7224 */ /* 0x000fe400078e0015 */
[----:B------:R-:W-:Y:S02]  /*0ff0*/  IMAD.MOV.U32 R6, RZ, RZ, R18 ;  /* 0x000000ffff067224 */ /* 0x000fe400078e0012 */
[----:B------:R-:W-:-:S03]  /*1000*/  IMAD.MOV.U32 R7, RZ, RZ, R19 ;  /* 0x000000ffff077224 */ /* 0x000fc600078e0013 */
[----:B------:R-:W-:Y:S05]  /*1010*/  @!P0 BRA `(.L_x_9) ;  /* 0x0000000000208947 */ /* 0x000fea0003800000 */
[----:B------:R-:W-:-:S10]  /*1020*/  DFMA.RM R6, R6, R10, R12 ;  /* 0x0000000a0606722b */ /* 0x000fd4000000400c */
[----:B------:R-:W-:-:S05]  /*1030*/  IADD3 R10, P0, PT, R6, 0x1, RZ ;  /* 0x00000001060a7810 */ /* 0x000fca0007f1e0ff */
[----:B------:R-:W-:-:S06]  /*1040*/  IMAD.X R11, RZ, RZ, R7, P0 ;  /* 0x000000ffff0b7224 */ /* 0x000fcc00000e0607 */
[----:B------:R-:W-:-:S08]  /*1050*/  DFMA.RP R4, -R6, R10, R4 ;  /* 0x0000000a0604722b */ /* 0x000fd00000008104 */
[----:B------:R-:W-:-:S06]  /*1060*/  DSETP.GT.AND P0, PT, R4, RZ, PT ;  /* 0x000000ff0400722a */ /* 0x000fcc0003f04000 */
[----:B------:R-:W-:Y:S02]  /*1070*/  FSEL R6, R10, R6, P0 ;  /* 0x000000060a067208 */ /* 0x000fe40000000000 */
[----:B------:R-:W-:Y:S01]  /*1080*/  FSEL R7, R11, R7, P0 ;  /* 0x000000070b077208 */ /* 0x000fe20000000000 */
[----:B------:R-:W-:Y:S06]  /*1090*/  BRA `(.L_x_10) ;  /* 0x0000000000647947 */ /* 0x000fec0003800000 */
.L_x_9:
[----:B------:R-:W-:-:S14]  /*10a0*/  DSETP.NE.AND P0, PT, R4, RZ, PT ;  /* 0x000000ff0400722a */ /* 0x000fdc0003f05000 */
[----:B------:R-:W-:Y:S05]  /*10b0*/  @!P0 BRA `(.L_x_11) ;  /* 0x0000000000588947 */ /* 0x000fea0003800000 */
[----:B------:R-:W-:-:S13]  /*10c0*/  ISETP.GE.AND P0, PT, R5, RZ, PT ;  /* 0x000000ff0500720c */ /* 0x000fda0003f06270 */
[----:B------:R-:W-:Y:S01]  /*10d0*/  @!P0 IMAD.MOV.U32 R6, RZ, RZ, 0x0 ;  /* 0x00000000ff068424 */ /* 0x000fe200078e00ff */
[----:B------:R-:W-:Y:S01]  /*10e0*/  @!P0 MOV R7, 0xfff80000 ;  /* 0xfff8000000078802 */ /* 0x000fe20000000f00 */
[----:B------:R-:W-:Y:S06]  /*10f0*/  @!P0 BRA `(.L_x_10) ;  /* 0x00000000004c8947 */ /* 0x000fec0003800000 */
[----:B------:R-:W-:-:S13]  /*1100*/  ISETP.GT.AND P0, PT, R5, 0x7fefffff, PT ;  /* 0x7fefffff0500780c */ /* 0x000fda0003f04270 */
[----:B------:R-:W-:Y:S05]  /*1110*/  @P0 BRA `(.L_x_11) ;  /* 0x0000000000400947 */ /* 0x000fea0003800000 */
[----:B------:R-:W-:Y:S01]  /*1120*/  DMUL R4, R4, 8.11296384146066816958e+31 ;  /* 0x4690000004047828 */ /* 0x000fe20000000000 */
[----:B------:R-:W-:Y:S02]  /*1130*/  IMAD.MOV.U32 R6, RZ, RZ, RZ ;  /* 0x000000ffff067224 */ /* 0x000fe400078e00ff */
[----:B------:R-:W-:Y:S02]  /*1140*/  IMAD.MOV.U32 R12, RZ, RZ, 0x0 ;  /* 0x00000000ff0c7424 */ /* 0x000fe400078e00ff */
[----:B------:R-:W-:Y:S01]  /*1150*/  IMAD.MOV.U32 R13, RZ, RZ, 0x3fd80000 ;  /* 0x3fd80000ff0d7424 */ /* 0x000fe200078e00ff */
[----:B------:R-:W0:Y:S02]  /*1160*/  MUFU.RSQ64H R7, R5 ;  /* 0x0000000500077308 */ /* 0x000e240000001c00 */
[----:B0-----:R-:W-:-:S08]  /*1170*/  DMUL R10, R6, R6 ;  /* 0x00000006060a7228 */ /* 0x001fd00000000000 */
[----:B------:R-:W-:-:S08]  /*1180*/  DFMA R10, R4, -R10, 1 ;  /* 0x3ff00000040a742b */ /* 0x000fd0000000080a */
[----:B------:R-:W-:Y:S02]  /*1190*/  DFMA R12, R10, R12, 0.5 ;  /* 0x3fe000000a0c742b */ /* 0x000fe4000000000c */
[----:B------:R-:W-:-:S08]  /*11a0*/  DMUL R10, R6, R10 ;  /* 0x0000000a060a7228 */ /* 0x000fd00000000000 */
[----:B------:R-:W-:-:S08]  /*11b0*/  DFMA R10, R12, R10, R6 ;  /* 0x0000000a0c0a722b */ /* 0x000fd00000000006 */
[----:B------:R-:W-:Y:S02]  /*11c0*/  DMUL R6, R4, R10 ;  /* 0x0000000a04067228 */ /* 0x000fe40000000000 */
[----:B------:R-:W-:-:S06]  /*11d0*/  VIADD R11, R11, 0xfff00000 ;  /* 0xfff000000b0b7836 */ /* 0x000fcc0000000000 */
[----:B------:R-:W-:-:S08]  /*11e0*/  DFMA R12, R6, -R6, R4 ;  /* 0x80000006060c722b */ /* 0x000fd00000000004 */
[----:B------:R-:W-:-:S10]  /*11f0*/  DFMA R6, R10, R12, R6 ;  /* 0x0000000c0a06722b */ /* 0x000fd40000000006 */
[----:B------:R-:W-:Y:S01]  /*1200*/  VIADD R7, R7, 0xfcb00000 ;  /* 0xfcb0000007077836 */ /* 0x000fe20000000000 */
[----:B------:R-:W-:Y:S06]  /*1210*/  BRA `(.L_x_10) ;  /* 0x0000000000047947 */ /* 0x000fec0003800000 */
.L_x_11:
[----:B------:R-:W-:-:S11]  /*1220*/  DADD R6, R4, R4 ;  /* 0x0000000004067229 */ /* 0x000fd60000000004 */
.L_x_10:
[----:B------:R-:W-:Y:S05]  /*1230*/  BSYNC.RECONVERGENT B2 ;  /* 0x0000000000027941 */ /* 0x000fea0003800200 */
.L_x_8:
[----:B------:R-:W-:-:S04]  /*1240*/  IMAD.MOV.U32 R23, RZ, RZ, 0x0 ;  /* 0x00000000ff177424 */ /* 0x000fc800078e00ff */
[----:B------:R-:W-:Y:S05]  /*1250*/  RET.REL.NODEC R22 `(_Z7randomsP17curandStateXORWOWPd) ;  /* 0xffffffec16687950 */ /* 0x000fea0003c3ffff */
.L_x_12:
[----:B------:R-:W-:-:S00]  /*1260*/  BRA `(.L_x_12) ;  /* 0xfffffffc00fc7947 */ /* 0x000fc0000383ffff */
[----:B------:R-:W-:-:S00]  /*1270*/  NOP ;  /* 0x0000000000007918 */ /* 0x000fc00000000000 */
        /* <DEDUP_REMOVED lines=8> */
.L_x_13:


//--------------------- .nv.global.init           --------------------------
	.section	.nv.global.init,"aw",@progbits
	.align	4
.nv.global.init:
	.type		mrg32k3aM1SubSeq,@object
	.size		mrg32k3aM1SubSeq,(mrg32k3aM2SubSeq - mrg32k3aM1SubSeq)
mrg32k3aM1SubSeq:
        /*0000*/ 	.byte	0x0b, 0xcc, 0xee, 0x04, 0x73, 0x29, 0x8b, 0x6f, 0xf6, 0x53, 0x03, 0xf6, 0x23, 0xf6, 0xea, 0xda
        /* <DEDUP_REMOVED lines=125> */
	.type		mrg32k3aM2SubSeq,@object
	.size		mrg32k3aM2SubSeq,(mrg32k3aM1 - mrg32k3aM2SubSeq)
mrg32k3aM2SubSeq:
        /* <DEDUP_REMOVED lines=126> */
	.type		mrg32k3aM1,@object
	.size		mrg32k3aM1,(mrg32k3aM1Seq - mrg32k3aM1)
mrg32k3aM1:
        /* <DEDUP_REMOVED lines=144> */
	.type		mrg32k3aM1Seq,@object
	.size		mrg32k3aM1Seq,(mrg32k3aM2 - mrg32k3aM1Seq)
mrg32k3aM1Seq:
        /* <DEDUP_REMOVED lines=144> */
	.type		mrg32k3aM2,@object
	.size		mrg32k3aM2,(mrg32k3aM2Seq - mrg32k3aM2)
mrg32k3aM2:
        /* <DEDUP_REMOVED lines=144> */
	.type		mrg32k3aM2Seq,@object
	.size		mrg32k3aM2Seq,(precalc_xorwow_matrix - mrg32k3aM2Seq)
mrg32k3aM2Seq:
        /* <DEDUP_REMOVED lines=144> */
	.type		precalc_xorwow_matrix,@object
	.size		precalc_xorwow_matrix,(precalc_xorwow_offset_matrix - precalc_xorwow_matrix)
precalc_xorwow_matrix:
        /* <DEDUP_REMOVED lines=6400> */
	.type		precalc_xorwow_offset_matrix,@object
	.size		precalc_xorwow_offset_matrix,(.L_1 - precalc_xorwow_offset_matrix)
precalc_xorwow_offset_matrix:
        /* <DEDUP_REMOVED lines=6400> */
.L_1:


//--------------------- .nv.shared.reserved.0     --------------------------
	.section	.nv.shared.reserved.0,"aw",@nobits
	.weak		__nv_reservedSMEM_offset_0_alias
	.size		__nv_reservedSMEM_offset_0_alias, 0, 64
	.other		__nv_reservedSMEM_offset_0_alias,@"STO_CUDA_RESERVED_SHARED STV_DEFAULT"
__nv_reservedSMEM_offset_0_alias:
	.zero		0
	.zero		64


//--------------------- .nv.constant0._Z7randomsP17curandStateXORWOWPd --------------------------
	.section	.nv.constant0._Z7randomsP17curandStateXORWOWPd,"a",@progbits
	.sectionflags	@""
	.align	4
.nv.constant0._Z7randomsP17curandStateXORWOWPd:
	.zero		912


//--------------------- SYMBOLS --------------------------

	.type		.nv.reservedSmem.offset0,@object
	.size		.nv.reservedSmem.offset0,0x4
